//
// Generated by NVIDIA NVVM Compiler
//
// Compiler Build ID: CL-36424714
// Cuda compilation tools, release 13.0, V13.0.88
// Based on NVVM 20.0.0
//

.version 9.0
.target sm_100
.address_size 64

	// .globl	_Z12dummy_kernelv
.extern .func  (.param .b32 func_retval0) vprintf
(
	.param .b64 vprintf_param_0,
	.param .b64 vprintf_param_1
)
;
.global .align 1 .b8 $str[7] = {98, 101, 103, 105, 110, 10};
.global .align 1 .b8 $str$1[5] = {101, 110, 100, 10};

.visible .entry _Z12dummy_kernelv()
{
	.reg .pred 	%p<5>;
	.reg .b32 	%r<28>;
	.reg .b64 	%rd<13>;

	mov.u64 	%rd4, $str;
	cvta.global.u64 	%rd5, %rd4;
	{ // callseq 0, 0
	.param .b64 param0;
	st.param.b64 	[param0], %rd5;
	.param .b64 param1;
	st.param.b64 	[param1], 0;
	.param .b32 retval0;
	call.uni (retval0), 
	vprintf, 
	(
	param0, 
	param1
	);
	ld.param.b32 	%r4, [retval0];
	} // callseq 0
	// begin inline asm
	mov.u32 %r2, %envreg2;
	// end inline asm
	cvt.u64.u32 	%rd6, %r2;
	// begin inline asm
	mov.u32 %r3, %envreg1;
	// end inline asm
	cvt.u64.u32 	%rd7, %r3;
	shl.b64 	%rd8, %rd7, 32;
	or.b64  	%rd1, %rd8, %rd6;
	setp.ne.s64 	%p1, %rd1, 0;
	@%p1 bra 	$L__BB0_2;
	// begin inline asm
	trap;
	// end inline asm
$L__BB0_2:
	barrier.sync 	0;
	mov.u32 	%r6, %tid.x;
	mov.u32 	%r7, %tid.y;
	add.s32 	%r8, %r6, %r7;
	mov.u32 	%r9, %tid.z;
	or.b32  	%r10, %r8, %r9;
	setp.ne.s32 	%p2, %r10, 0;
	@%p2 bra 	$L__BB0_5;
	add.s64 	%rd9, %rd1, 4;
	mov.u32 	%r13, %nctaid.x;
	mov.u32 	%r14, %nctaid.y;
	mul.lo.s32 	%r15, %r13, %r14;
	mov.u32 	%r16, %nctaid.z;
	mul.lo.s32 	%r17, %r15, %r16;
	mov.u32 	%r18, %ctaid.x;
	mov.u32 	%r19, %ctaid.y;
	add.s32 	%r20, %r18, %r19;
	mov.u32 	%r21, %ctaid.z;
	neg.s32 	%r22, %r21;
	setp.eq.s32 	%p3, %r20, %r22;
	sub.s32 	%r23, -2147483647, %r17;
	selp.b32 	%r12, %r23, 1, %p3;
	// begin inline asm
	atom.add.release.gpu.u32 %r11,[%rd9],%r12;
	// end inline asm
$L__BB0_4:
	// begin inline asm
	ld.acquire.gpu.u32 %r24,[%rd9];
	// end inline asm
	xor.b32  	%r25, %r24, %r11;
	setp.gt.s32 	%p4, %r25, -1;
	@%p4 bra 	$L__BB0_4;
$L__BB0_5:
	barrier.sync 	0;
	mov.u64 	%rd11, $str$1;
	cvta.global.u64 	%rd12, %rd11;
	{ // callseq 1, 0
	.param .b64 param0;
	st.param.b64 	[param0], %rd12;
	.param .b64 param1;
	st.param.b64 	[param1], 0;
	.param .b32 retval0;
	call.uni (retval0), 
	vprintf, 
	(
	param0, 
	param1
	);
	ld.param.b32 	%r26, [retval0];
	} // callseq 1
	ret;

}


// ===== COMPILED SASS (sm_100) =====

	.target	sm_100

	.elftype	@"ET_EXEC"


//--------------------- .note.nv.tkinfo           --------------------------
	.section	.note.nv.tkinfo,"",@"SHT_NOTE"
	.sectionflags	@"SHF_NOTE_NV_TKINFO"
	.tkinfo
        /*0018*/ 	.word	0x00000002
        /*0030*/ 	.string	""
        /*0030*/ 	.string	"ptxas"
        /*0030*/ 	.string	"Cuda compilation tools, release 13.0, V13.0.88"
        /*0030*/ 	.string	"Build cuda_13.0.r13.0/compiler.36424714_0"
        /*0030*/ 	.string	"-arch sm_100 -m 64 "



//--------------------- .note.nv.cuinfo           --------------------------
	.section	.note.nv.cuinfo,"",@"SHT_NOTE"
	.sectionflags	@"SHF_NOTE_NV_CUINFO"
        /*0018*/ 	.short	0x0002
        /*001a*/ 	.short	0x0064
        /*001c*/ 	.short	0x0082
	.zero		2


//--------------------- .nv.info                  --------------------------
	.section	.nv.info,"",@"SHT_CUDA_INFO"
	.align	4


	//----- nvinfo : EIATTR_REGCOUNT
	.align		4
        /*0000*/ 	.byte	0x04, 0x2f
        /*0002*/ 	.short	(.L_3 - .L_2)
	.align		4
.L_2:
        /*0004*/ 	.word	index@(_Z12dummy_kernelv)
        /*0008*/ 	.word	0x00000018


	//----- nvinfo : EIATTR_FRAME_SIZE
	.align		4
.L_3:
        /*000c*/ 	.byte	0x04, 0x11
        /*000e*/ 	.short	(.L_5 - .L_4)
	.align		4
.L_4:
        /*0010*/ 	.word	index@(_Z12dummy_kernelv)
        /*0014*/ 	.word	0x00000000


	//----- nvinfo : EIATTR_MIN_STACK_SIZE
	.align		4
.L_5:
        /*0018*/ 	.byte	0x04, 0x12
        /*001a*/ 	.short	(.L_7 - .L_6)
	.align		4
.L_6:
        /*001c*/ 	.word	index@(_Z12dummy_kernelv)
        /*0020*/ 	.word	0x00000000
.L_7:


//--------------------- .nv.compat                --------------------------
	.section	.nv.compat,"",@"SHT_CUDA_COMPAT_INFO"
	.align	4
        /*0000*/ 	.byte	0x02, 0x09, 0x00, 0x00, 0x02, 0x02, 0x01, 0x00, 0x02, 0x05, 0x05, 0x00, 0x03, 0x07, 0x01, 0x01
        /*0010*/ 	.byte	0x02, 0x03, 0x00, 0x00, 0x02, 0x06, 0x01, 0x00, 0x04, 0x0b, 0x08, 0x00, 0x09, 0x00, 0x00, 0x00
        /*0020*/ 	.byte	0x00, 0x00, 0x00, 0x00


//--------------------- .nv.info._Z12dummy_kernelv --------------------------
	.section	.nv.info._Z12dummy_kernelv,"",@"SHT_CUDA_INFO"
	.sectionflags	@""
	.align	4


	//----- nvinfo : EIATTR_CUDA_API_VERSION
	.align		4
        /*0000*/ 	.byte	0x04, 0x37
        /*0002*/ 	.short	(.L_9 - .L_8)
.L_8:
        /*0004*/ 	.word	0x00000082


	//----- nvinfo : EIATTR_SPARSE_MMA_MASK
	.align		4
.L_9:
        /*0008*/ 	.byte	0x03, 0x50
        /*000a*/ 	.short	0x0000


	//----- nvinfo : EIATTR_MAXREG_COUNT
	.align		4
        /*000c*/ 	.byte	0x03, 0x1b
        /*000e*/ 	.short	0x00ff


	//----- nvinfo : EIATTR_NUM_BARRIERS
	.align		4
        /*0010*/ 	.byte	0x02, 0x4c
        /*0012*/ 	.byte	0x01
	.zero		1


	//----- nvinfo : EIATTR_EXTERNS
	.align		4
        /*0014*/ 	.byte	0x04, 0x0f
        /*0016*/ 	.short	(.L_11 - .L_10)


	//   ....[0]....
	.align		4
.L_10:
        /*0018*/ 	.word	index@(vprintf)


	//----- nvinfo : EIATTR_MERCURY_ISA_VERSION
	.align		4
.L_11:
        /*001c*/ 	.byte	0x03, 0x5f
        /*001e*/ 	.short	0x0101


	//----- nvinfo : EIATTR_INT_WARP_WIDE_INSTR_OFFSETS
	.align		4
        /*0020*/ 	.byte	0x04, 0x31
        /*0022*/ 	.short	(.L_13 - .L_12)


	//   ....[0]....
.L_12:
        /*0024*/ 	.word	0x00000200


	//   ....[1]....
        /*0028*/ 	.word	0x00000400


	//----- nvinfo : EIATTR_COOP_GROUP_MASK_REGIDS
	.align		4
.L_13:
        /*002c*/ 	.byte	0x04, 0x29
        /*002e*/ 	.short	(.L_15 - .L_14)


	//   ....[0]....
.L_14:
        /*0030*/ 	.word	0xffffffff


	//   ....[1]....
        /*0034*/ 	.word	0xffffffff


	//   ....[2]....
        /*0038*/ 	.word	0x0500000f


	//   ....[3]....
        /*003c*/ 	.word	0x0500000f


	//----- nvinfo : EIATTR_COOP_GROUP_INSTR_OFFSETS
	.align		4
.L_15:
        /*0040*/ 	.byte	0x04, 0x28
        /*0042*/ 	.short	(.L_17 - .L_16)


	//   ....[0]....
.L_16:
        /*0044*/ 	.word	0x00000150


	//   ....[1]....
        /*0048*/ 	.word	0x000004d0


	//   ....[2]....
        /*004c*/ 	.word	0x000005d0


	//   ....[3]....
        /*0050*/ 	.word	0x00000680


	//----- nvinfo : EIATTR_VRC_CTA_INIT_COUNT
	.align		4
.L_17:
        /*0054*/ 	.byte	0x02, 0x4a
	.zero		1
	.zero		1


	//----- nvinfo : EIATTR_SYSCALL_OFFSETS
	.align		4
        /*0058*/ 	.byte	0x04, 0x46
        /*005a*/ 	.short	(.L_19 - .L_18)


	//   ....[0]....
.L_18:
        /*005c*/ 	.word	0x00000080


	//   ....[1]....
        /*0060*/ 	.word	0x00000550


	//----- nvinfo : EIATTR_EXIT_INSTR_OFFSETS
	.align		4
.L_19:
        /*0064*/ 	.byte	0x04, 0x1c
        /*0066*/ 	.short	(.L_21 - .L_20)


	//   ....[0]....
.L_20:
        /*0068*/ 	.word	0x00000560


	//----- nvinfo : EIATTR_CRS_STACK_SIZE
	.align		4
.L_21:
        /*006c*/ 	.byte	0x04, 0x1e
        /*006e*/ 	.short	(.L_23 - .L_22)
.L_22:
        /*0070*/ 	.word	0x00000000


	//----- nvinfo : EIATTR_SW_WAR
	.align		4
.L_23:
        /*0074*/ 	.byte	0x04, 0x36
        /*0076*/ 	.short	(.L_25 - .L_24)
.L_24:
        /*0078*/ 	.word	0x00000008
.L_25:


//--------------------- .nv.callgraph             --------------------------
	.section	.nv.callgraph,"",@"SHT_CUDA_CALLGRAPH"
	.align	4
	.sectionentsize	8
	.align		4
        /*0000*/ 	.word	0x00000000
	.align		4
        /*0004*/ 	.word	0xffffffff
	.align		4
        /*0008*/ 	.word	index@(_Z12dummy_kernelv)
	.align		4
        /*000c*/ 	.word	index@(vprintf)
	.align		4
        /*0010*/ 	.word	0x00000000
	.align		4
        /*0014*/ 	.word	0xfffffffe
	.align		4
        /*0018*/ 	.word	0x00000000
	.align		4
        /*001c*/ 	.word	0xfffffffd
	.align		4
        /*0020*/ 	.word	0x00000000
	.align		4
        /*0024*/ 	.word	0xfffffffc


//--------------------- .nv.constant4             --------------------------
	.section	.nv.constant4,"a",@progbits
	.align	8
	.align		8
.nv.constant4:
        /*0000*/ 	.dword	vprintf
	.align		8
        /*0008*/ 	.dword	$str
	.align		8
        /*0010*/ 	.dword	$str$1


//--------------------- .text._Z12dummy_kernelv   --------------------------
	.section	.text._Z12dummy_kernelv,"ax",@progbits
	.align	128
        .global         _Z12dummy_kernelv
        .type           _Z12dummy_kernelv,@function
        .size           _Z12dummy_kernelv,(.L_x_14 - _Z12dummy_kernelv)
        .other          _Z12dummy_kernelv,@"STO_CUDA_ENTRY STV_DEFAULT"
_Z12dummy_kernelv:
.text._Z12dummy_kernelv:
[----:B------:R-:W0:Y:S01]  /*0000*/  LDC R1, c[0x0][0x37c] ;  /* 0x0000df00ff017b82 */ /* 0x000e220000000800 */
[----:B------:R-:W-:Y:S01]  /*0010*/  MOV R0, 0x0 ;  /* 0x0000000000007802 */ /* 0x000fe20000000f00 */
[----:B------:R-:W1:Y:S01]  /*0020*/  LDCU.64 UR4, c[0x4][0x8] ;  /* 0x01000100ff0477ac */ /* 0x000e620008000a00 */
[----:B------:R-:W-:-:S05]  /*0030*/  CS2R R6, SRZ ;  /* 0x0000000000067805 */ /* 0x000fca000001ff00 */
[----:B------:R2:W3:Y:S01]  /*0040*/  LDC.64 R2, c[0x4][R0] ;  /* 0x0100000000027b82 */ /* 0x0004e20000000a00 */
[----:B-1----:R-:W-:Y:S02]  /*0050*/  IMAD.U32 R4, RZ, RZ, UR4 ;  /* 0x00000004ff047e24 */ /* 0x002fe4000f8e00ff */
[----:B--2---:R-:W-:-:S07]  /*0060*/  IMAD.U32 R5, RZ, RZ, UR5 ;  /* 0x00000005ff057e24 */ /* 0x004fce000f8e00ff */
[----:B------:R-:W-:-:S07]  /*0070*/  LEPC R20, `(.L_x_0) ;  /* 0x000000001014794e */ /* 0x000fce0000000000 */
[----:B0--3--:R-:W-:Y:S05]  /*0080*/  CALL.ABS.NOINC R2 ;  /* 0x0000000002007343 */ /* 0x009fea0003c00000 */
.L_x_0:
[----:B------:R-:W-:-:S05]  /*0090*/  CS2R.32 R2, SR_CgaSize ;  /* 0x0000000000027805 */ /* 0x000fca0000008a00 */
[----:B------:R-:W-:-:S06]  /*00a0*/  IMAD R2, R2, -0xa0, RZ ;  /* 0xffffff6002027824 */ /* 0x000fcc00078e02ff */
[----:B------:R-:W0:Y:S01]  /*00b0*/  LDC R2, c[0x0][R2+0x258] ;  /* 0x0000960002027b82 */ /* 0x000e220000000800 */
[----:B------:R-:W-:-:S05]  /*00c0*/  CS2R.32 R3, SR_CgaSize ;  /* 0x0000000000037805 */ /* 0x000fca0000008a00 */
[----:B------:R-:W-:-:S06]  /*00d0*/  IMAD R3, R3, -0xa0, RZ ;  /* 0xffffff6003037824 */ /* 0x000fcc00078e02ff */
[----:B------:R-:W1:Y:S01]  /*00e0*/  LDC R3, c[0x0][R3+0x254] ;  /* 0x0000950003037b82 */ /* 0x000e620000000800 */
[----:B0-----:R-:W-:-:S04]  /*00f0*/  ISETP.NE.U32.AND P0, PT, R2, RZ, PT ;  /* 0x000000ff0200720c */ /* 0x001fc80003f05070 */
[----:B-1----:R-:W-:-:S13]  /*0100*/  ISETP.NE.AND.EX P0, PT, R3, RZ, PT, P0 ;  /* 0x000000ff0300720c */ /* 0x002fda0003f05300 */
[----:B------:R-:W-:Y:S05]  /*0110*/  @P0 BRA `(.L_x_1) ;  /* 0x0000000000040947 */ /* 0x000fea0003800000 */
[----:B------:R-:W-:Y:S05]  /*0120*/  BPT.TRAP 0x1 ;  /* 0x000000040000795c */ /* 0x000fea0000300000 */
.L_x_1:
[----:B------:R-:W-:-:S03]  /*0130*/  UMOV UR4, 0xffffffff ;  /* 0xffffffff00047882 */ /* 0x000fc60000000000 */
[----:B------:R-:W-:Y:S05]  /*0140*/  BRA.DIV UR4, `(.L_x_2) ;  /* 0x0000000604087947 */ /* 0x000fea000b800000 */
[----:B------:R-:W-:Y:S06]  /*0150*/  BAR.SYNC.DEFER_BLOCKING 0x0 ;  /* 0x0000000000007b1d */ /* 0x000fec0000010000 */
.L_x_9:
[----:B------:R-:W0:Y:S01]  /*0160*/  S2R R0, SR_TID.X ;  /* 0x0000000000007919 */ /* 0x000e220000002100 */
[----:B------:R-:W-:Y:S01]  /*0170*/  BSSY B0, `(.L_x_3) ;  /* 0x0000033000007945 */ /* 0x000fe20003800000 */
[----:B------:R-:W0:Y:S01]  /*0180*/  S2R R5, SR_TID.Y ;  /* 0x0000000000057919 */ /* 0x000e220000002200 */
[----:B------:R-:W1:Y:S01]  /*0190*/  S2R R7, SR_TID.Z ;  /* 0x0000000000077919 */ /* 0x000e620000002300 */
[----:B0-----:R-:W-:-:S05]  /*01a0*/  IMAD.IADD R0, R0, 0x1, R5 ;  /* 0x0000000100007824 */ /* 0x001fca00078e0205 */
[----:B-1----:R-:W-:-:S13]  /*01b0*/  LOP3.LUT P0, RZ, R0, R7, RZ, 0xfc, !PT ;  /* 0x0000000700ff7212 */ /* 0x002fda000780fcff */
[----:B------:R-:W-:Y:S05]  /*01c0*/  @P0 BRA `(.L_x_4) ;  /* 0x0000000000b40947 */ /* 0x000fea0003800000 */
[----:B------:R-:W0:Y:S01]  /*01d0*/  S2R R5, SR_LANEID ;  /* 0x0000000000057919 */ /* 0x000e220000000000 */
[----:B------:R-:W1:Y:S01]  /*01e0*/  LDCU UR4, c[0x0][0x370] ;  /* 0x00006e00ff0477ac */ /* 0x000e620008000800 */
[----:B------:R-:W-:Y:S01]  /*01f0*/  S2UR UR7, SR_CTAID.X ;  /* 0x00000000000779c3 */ /* 0x000fe20000002500 */
[----:B------:R-:W-:Y:S01]  /*0200*/  VOTEU.ANY UR11, UPT, PT ;  /* 0x00000000000b7886 */ /* 0x000fe200038e0100 */
[----:B------:R-:W2:Y:S01]  /*0210*/  LDCU UR5, c[0x0][0x374] ;  /* 0x00006e80ff0577ac */ /* 0x000ea20008000800 */
[----:B------:R-:W0:Y:S05]  /*0220*/  FLO.U32 R4, UR11 ;  /* 0x0000000b00047d00 */ /* 0x000e2a00080e0000 */
[----:B------:R-:W3:Y:S01]  /*0230*/  S2UR UR8, SR_CTAID.Y ;  /* 0x00000000000879c3 */ /* 0x000ee20000002600 */
[----:B------:R-:W4:Y:S02]  /*0240*/  LDCU UR6, c[0x0][0x378] ;  /* 0x00006f00ff0677ac */ /* 0x000f240008000800 */
[----:B------:R-:W5:Y:S05]  /*0250*/  POPC R0, UR11 ;  /* 0x0000000b00007d09 */ /* 0x000f6a0008000000 */
[----:B------:R-:W5:Y:S01]  /*0260*/  S2UR UR9, SR_CTAID.Z ;  /* 0x00000000000979c3 */ /* 0x000f620000002700 */
[----:B-1----:R-:W-:-:S07]  /*0270*/  UIADD3 UR10, UPT, UPT, URZ, -UR4, URZ ;  /* 0x80000004ff0a7290 */ /* 0x002fce000fffe0ff */
[----:B------:R-:W1:Y:S01]  /*0280*/  LDC.64 R8, c[0x0][0x358] ;  /* 0x0000d600ff087b82 */ /* 0x000e620000000a00 */
[----:B0-----:R-:W-:Y:S01]  /*0290*/  ISETP.EQ.U32.AND P0, PT, R4, R5, PT ;  /* 0x000000050400720c */ /* 0x001fe20003f02070 */
[----:B---3--:R-:W-:-:S03]  /*02a0*/  UIADD3 UR4, UPT, UPT, UR7, UR8, URZ ;  /* 0x0000000807047290 */ /* 0x008fc6000fffe0ff */
[----:B------:R-:W-:Y:S02]  /*02b0*/  UMOV UR7, UR10 ;  /* 0x0000000a00077c82 */ /* 0x000fe40008000000 */
[----:B--2---:R-:W-:Y:S02]  /*02c0*/  UIMAD UR5, UR7, UR5, URZ ;  /* 0x00000005070572a4 */ /* 0x004fe4000f8e02ff */
[----:B-----5:R-:W-:-:S04]  /*02d0*/  UIADD3 UR9, UPT, UPT, -UR9, URZ, URZ ;  /* 0x000000ff09097290 */ /* 0x020fc8000fffe1ff */
[----:B------:R-:W-:Y:S02]  /*02e0*/  UISETP.NE.AND UP0, UPT, UR4, UR9, UPT ;  /* 0x000000090400728c */ /* 0x000fe4000bf05270 */
[----:B----4-:R-:W-:Y:S01]  /*02f0*/  UIMAD UR4, UR6, UR5, -0x7fffffff ;  /* 0x80000001060474a4 */ /* 0x010fe2000f8e0205 */
[----:B-1----:R-:W-:Y:S02]  /*0300*/  @P0 R2UR UR6, R8 ;  /* 0x00000000080602ca */ /* 0x002fe400000e0000 */
[----:B------:R-:W-:Y:S01]  /*0310*/  @P0 R2UR UR7, R9 ;  /* 0x00000000090702ca */ /* 0x000fe200000e0000 */
[----:B------:R-:W-:-:S06]  /*0320*/  USEL UR4, UR4, 0x1, !UP0 ;  /* 0x0000000104047887 */ /* 0x000fcc000c000000 */
[----:B------:R-:W-:Y:S01]  /*0330*/  IMAD R5, R0, UR4, RZ ;  /* 0x0000000400057c24 */ /* 0x000fe2000f8e02ff */
[----:B------:R-:W-:Y:S01]  /*0340*/  @!PT LDS RZ, [RZ] ;  /* 0x00000000fffff984 */ /* 0x000fe20000000800 */
[----:B------:R-:W-:Y:S01]  /*0350*/  @!PT LDS RZ, [RZ] ;  /* 0x00000000fffff984 */ /* 0x000fe20000000800 */
[----:B------:R-:W-:Y:S01]  /*0360*/  @!PT LDS RZ, [RZ] ;  /* 0x00000000fffff984 */ /* 0x000fe20000000800 */
[----:B------:R-:W-:Y:S01]  /*0370*/  @!PT LDS RZ, [RZ] ;  /* 0x00000000fffff984 */ /* 0x000fe20000000800 */
[----:B------:R-:W-:-:S00]  /*0380*/  @P0 MEMBAR.ALL.CTA ;  /* 0x0000000000000992 */ /* 0x000fc00000008000 */
[----:B------:R-:W-:Y:S06]  /*0390*/  @P0 MEMBAR.ALL.GPU ;  /* 0x0000000000000992 */ /* 0x000fec000000a000 */
[----:B------:R-:W-:-:S00]  /*03a0*/  @P0 ERRBAR ;  /* 0x00000000000009ab */ /* 0x000fc00000000000 */
[----:B------:R-:W-:Y:S06]  /*03b0*/  @P0 CGAERRBAR ;  /* 0x00000000000005ab */ /* 0x000fec0000000000 */
[----:B------:R-:W2:Y:S01]  /*03c0*/  @P0 ATOM.E.ADD.STRONG.GPU PT, R5, desc[UR6][R2.64+0x4], R5 ;  /* 0x800004050205098a */ /* 0x000ea200081ef106 */
[----:B------:R-:W0:Y:S02]  /*03d0*/  S2R R6, SR_LTMASK ;  /* 0x0000000000067919 */ /* 0x000e240000003900 */
[----:B0-----:R-:W-:-:S04]  /*03e0*/  LOP3.LUT R6, R6, UR11, RZ, 0xc0, !PT ;  /* 0x0000000b06067c12 */ /* 0x001fc8000f8ec0ff */
[----:B------:R-:W0:Y:S01]  /*03f0*/  POPC R7, R6 ;  /* 0x0000000600077309 */ /* 0x000e220000000000 */
[----:B--2---:R-:W0:Y:S02]  /*0400*/  SHFL.IDX PT, R0, R5, R4, 0x1f ;  /* 0x00001f0405007589 */ /* 0x004e2400000e0000 */
[----:B0-----:R-:W-:-:S07]  /*0410*/  IMAD R0, R7, UR4, R0 ;  /* 0x0000000407007c24 */ /* 0x001fce000f8e0200 */
.L_x_5:
[----:B------:R-:W-:Y:S05]  /*0420*/  YIELD ;  /* 0x0000000000007946 */ /* 0x000fea0003800000 */
[----:B------:R-:W-:Y:S02]  /*0430*/  R2UR UR4, R8 ;  /* 0x00000000080472ca */ /* 0x000fe400000e0000 */
[----:B------:R-:W-:-:S13]  /*0440*/  R2UR UR5, R9 ;  /* 0x00000000090572ca */ /* 0x000fda00000e0000 */
[----:B------:R-:W2:Y:S04]  /*0450*/  LD.E.STRONG.GPU R5, desc[UR4][R2.64+0x4] ;  /* 0x0000040402057980 */ /* 0x000ea8000c10f900 */
[----:B--2---:R-:W-:Y:S01]  /*0460*/  CCTL.IVALL ;  /* 0x00000000ff00798f */ /* 0x004fe20002000000 */
[----:B------:R-:W-:-:S04]  /*0470*/  LOP3.LUT R5, R5, R0, RZ, 0x3c, !PT ;  /* 0x0000000005057212 */ /* 0x000fc800078e3cff */
[----:B------:R-:W-:-:S13]  /*0480*/  ISETP.GT.AND P0, PT, R5, -0x1, PT ;  /* 0xffffffff0500780c */ /* 0x000fda0003f04270 */
[----:B------:R-:W-:Y:S05]  /*0490*/  @P0 BRA `(.L_x_5) ;  /* 0xfffffffc00e00947 */ /* 0x000fea000383ffff */
.L_x_4:
[----:B------:R-:W-:Y:S05]  /*04a0*/  BSYNC B0 ;  /* 0x0000000000007941 */ /* 0x000fea0003800000 */
.L_x_3:
[----:B------:R-:W-:-:S03]  /*04b0*/  UMOV UR4, 0xffffffff ;  /* 0xffffffff00047882 */ /* 0x000fc60000000000 */
[----:B------:R-:W-:Y:S05]  /*04c0*/  BRA.DIV UR4, `(.L_x_6) ;  /* 0x0000000204507947 */ /* 0x000fea000b800000 */
[----:B------:R-:W-:Y:S06]  /*04d0*/  BAR.SYNC.DEFER_BLOCKING 0x0 ;  /* 0x0000000000007b1d */ /* 0x000fec0000010000 */
.L_x_12:
[----:B------:R-:W-:Y:S01]  /*04e0*/  MOV R0, 0x0 ;  /* 0x0000000000007802 */ /* 0x000fe20000000f00 */
[----:B------:R-:W0:Y:S01]  /*04f0*/  LDCU.64 UR4, c[0x4][0x10] ;  /* 0x01000200ff0477ac */ /* 0x000e220008000a00 */
[----:B------:R-:W-:Y:S02]  /*0500*/  CS2R R6, SRZ ;  /* 0x0000000000067805 */ /* 0x000fe4000001ff00 */
[----:B------:R1:W2:Y:S01]  /*0510*/  LDC.64 R2, c[0x4][R0] ;  /* 0x0100000000027b82 */ /* 0x0002a20000000a00 */
[----:B0-----:R-:W-:Y:S02]  /*0520*/  IMAD.U32 R4, RZ, RZ, UR4 ;  /* 0x00000004ff047e24 */ /* 0x001fe4000f8e00ff */
[----:B-1----:R-:W-:-:S07]  /*0530*/  IMAD.U32 R5, RZ, RZ, UR5 ;  /* 0x00000005ff057e24 */ /* 0x002fce000f8e00ff */
[----:B------:R-:W-:-:S07]  /*0540*/  LEPC R20, `(.L_x_7) ;  /* 0x000000001014794e */ /* 0x000fce0000000000 */
[----:B--2---:R-:W-:Y:S05]  /*0550*/  CALL.ABS.NOINC R2 ;  /* 0x0000000002007343 */ /* 0x004fea0003c00000 */
.L_x_7:
[----:B------:R-:W-:Y:S05]  /*0560*/  EXIT ;  /* 0x000000000000794d */ /* 0x000fea0003800000 */
.L_x_2:
[----:B------:R-:W-:Y:S02]  /*0570*/  IMAD.MOV.U32 R14, RZ, RZ, 0x0 ;  /* 0x00000000ff0e7424 */ /* 0x000fe400078e00ff */
[----:B------:R-:W-:Y:S02]  /*0580*/  IMAD.MOV.U32 R13, RZ, RZ, 0x0 ;  /* 0x00000000ff0d7424 */ /* 0x000fe400078e00ff */
[----:B------:R-:W-:-:S07]  /*0590*/  IMAD.MOV.U32 R15, RZ, RZ, -0x1 ;  /* 0xffffffffff0f7424 */ /* 0x000fce00078e00ff */
[----:B------:R-:W-:Y:S05]  /*05a0*/  WARPSYNC.COLLECTIVE.ALL `(.L_x_8) ;  /* 0x0000000000147948 */ /* 0x000fea0003c00000 */
[----:B------:R-:W-:-:S04]  /*05b0*/  SHF.L.U32 R13, R13, 0x10, RZ ;  /* 0x000000100d0d7819 */ /* 0x000fc800000006ff */
[----:B------:R-:W-:-:S05]  /*05c0*/  LOP3.LUT R13, R13, 0xf, R14, 0xf8, !PT ;  /* 0x0000000f0d0d7812 */ /* 0x000fca00078ef80e */
[----:B------:R0:W-:Y:S02]  /*05d0*/  BAR.SYNC.DEFER_BLOCKING R13, R13 ;  /* 0x0000000d0000731d */ /* 0x0001e40000010000 */
[----:B0-----:R-:W-:-:S04]  /*05e0*/  SHF.R.U32 R13, R13, 0x10, RZ ;  /* 0x000000100d0d7819 */ /* 0x001fc800000016ff */
[----:B------:R-:W-:Y:S05]  /*05f0*/  ENDCOLLECTIVE ;  /* 0x000000000000791b */ /* 0x000fea0003800000 */
.L_x_8:
[----:B------:R-:W-:Y:S05]  /*0600*/  BRA `(.L_x_9) ;  /* 0xfffffff800d47947 */ /* 0x000fea000383ffff */
.L_x_6:
[----:B------:R-:W-:Y:S01]  /*0610*/  BSSY B0, `(.L_x_10) ;  /* 0x000000a000007945 */ /* 0x000fe20003800000 */
        /* <DEDUP_REMOVED lines=9> */
.L_x_11:
[----:B------:R-:W-:Y:S05]  /*06b0*/  BSYNC B0 ;  /* 0x0000000000007941 */ /* 0x000fea0003800000 */
.L_x_10:
[----:B------:R-:W-:Y:S05]  /*06c0*/  BRA `(.L_x_12) ;  /* 0xfffffffc00847947 */ /* 0x000fea000383ffff */
.L_x_13:
[----:B------:R-:W-:-:S00]  /*06d0*/  BRA `(.L_x_13) ;  /* 0xfffffffc00fc7947 */ /* 0x000fc0000383ffff */
[----:B------:R-:W-:-:S00]  /*06e0*/  NOP ;  /* 0x0000000000007918 */ /* 0x000fc00000000000 */
        /* <DEDUP_REMOVED lines=9> */
.L_x_14:


//--------------------- .nv.global.init           --------------------------
	.section	.nv.global.init,"aw",@progbits
.nv.global.init:
	.type		$str$1,@object
	.size		$str$1,($str - $str$1)
$str$1:
        /*0000*/ 	.byte	0x65, 0x6e, 0x64, 0x0a, 0x00
	.type		$str,@object
	.size		$str,(.L_0 - $str)
$str:
        /*0005*/ 	.byte	0x62, 0x65, 0x67, 0x69, 0x6e, 0x0a, 0x00
.L_0:


//--------------------- .nv.shared.reserved.0     --------------------------
	.section	.nv.shared.reserved.0,"aw",@nobits
	.weak		__nv_reservedSMEM_offset_0_alias
	.size		__nv_reservedSMEM_offset_0_alias, 0, 64
	.other		__nv_reservedSMEM_offset_0_alias,@"STO_CUDA_RESERVED_SHARED STV_DEFAULT"
__nv_reservedSMEM_offset_0_alias:
	.zero		0
	.zero		64


//--------------------- .nv.constant0._Z12dummy_kernelv --------------------------
	.section	.nv.constant0._Z12dummy_kernelv,"a",@progbits
	.sectionflags	@""
	.align	4
.nv.constant0._Z12dummy_kernelv:
	.zero		896


//--------------------- SYMBOLS --------------------------

	.type		.nv.reservedSmem.offset0,@object
	.size		.nv.reservedSmem.offset0,0x4
	.type		vprintf,@function
